	.headerflags	@"EF_CUDA_TEXMODE_UNIFIED EF_CUDA_64BIT_ADDRESS EF_CUDA_ACCELERATORS EF_CUDA_SM90 EF_CUDA_VIRTUAL_SM(EF_CUDA_SM90)"
	.elftype	@"ET_EXEC"


//--------------------- .nv.info                  --------------------------
	.section	.nv.info,"",@"SHT_CUDA_INFO"
	.align	4


	//----- nvinfo : EIATTR_REGCOUNT
	.align		4
        /*0000*/ 	.byte	0x04, 0x2f
        /*0002*/ 	.short	(.L_3 - .L_2)
	.align		4
.L_2:
        /*0004*/ 	.word	index@(triton_poi_fused_add_convolution_mul_pow_reciprocal_sin_view_6)
        /*0008*/ 	.word	0x00000016


	//----- nvinfo : EIATTR_MIN_STACK_SIZE
	.align		4
.L_3:
        /*000c*/ 	.byte	0x04, 0x12
        /*000e*/ 	.short	(.L_5 - .L_4)
	.align		4
.L_4:
        /*0010*/ 	.word	index@(triton_poi_fused_add_convolution_mul_pow_reciprocal_sin_view_6)
        /*0014*/ 	.word	0x00000020


	//----- nvinfo : EIATTR_FRAME_SIZE
	.align		4
.L_5:
        /*0018*/ 	.byte	0x04, 0x11
        /*001a*/ 	.short	(.L_7 - .L_6)
	.align		4
.L_6:
        /*001c*/ 	.word	index@(triton_poi_fused_add_convolution_mul_pow_reciprocal_sin_view_6)
        /*0020*/ 	.word	0x00000020


	//----- nvinfo : EIATTR_MIN_STACK_SIZE
	.align		4
.L_7:
        /*0024*/ 	.byte	0x04, 0x12
        /*0026*/ 	.short	(.L_9 - .L_8)
	.align		4
.L_8:
        /*0028*/ 	.word	index@(triton_poi_fused_add_convolution_mul_pow_reciprocal_sin_view_6)
        /*002c*/ 	.word	0x00000020
.L_9:


//--------------------- .nv.info.triton_poi_fused_add_convolution_mul_pow_reciprocal_sin_view_6 --------------------------
	.section	.nv.info.triton_poi_fused_add_convolution_mul_pow_reciprocal_sin_view_6,"",@"SHT_CUDA_INFO"
	.sectionflags	@""
	.align	4


	//----- nvinfo : EIATTR_CUDA_API_VERSION
	.align		4
        /*0000*/ 	.byte	0x04, 0x37
        /*0002*/ 	.short	(.L_11 - .L_10)
.L_10:
        /*0004*/ 	.word	0x0000007c


	//----- nvinfo : EIATTR_KPARAM_INFO
	.align		4
.L_11:
        /*0008*/ 	.byte	0x04, 0x17
        /*000a*/ 	.short	(.L_13 - .L_12)
.L_12:
        /*000c*/ 	.word	0x00000000
        /*0010*/ 	.short	0x0007
        /*0012*/ 	.short	0x0038
        /*0014*/ 	.byte	0x00, 0xf0, 0x11, 0x00


	//----- nvinfo : EIATTR_KPARAM_INFO
	.align		4
.L_13:
        /*0018*/ 	.byte	0x04, 0x17
        /*001a*/ 	.short	(.L_15 - .L_14)
.L_14:
        /*001c*/ 	.word	0x00000000
        /*0020*/ 	.short	0x0006
        /*0022*/ 	.short	0x0030
        /*0024*/ 	.byte	0x00, 0xf4, 0x21, 0x00


	//----- nvinfo : EIATTR_KPARAM_INFO
	.align		4
.L_15:
        /*0028*/ 	.byte	0x04, 0x17
        /*002a*/ 	.short	(.L_17 - .L_16)
.L_16:
        /*002c*/ 	.word	0x00000000
        /*0030*/ 	.short	0x0005
        /*0032*/ 	.short	0x0028
        /*0034*/ 	.byte	0x00, 0xf4, 0x21, 0x00


	//----- nvinfo : EIATTR_KPARAM_INFO
	.align		4
.L_17:
        /*0038*/ 	.byte	0x04, 0x17
        /*003a*/ 	.short	(.L_19 - .L_18)
.L_18:
        /*003c*/ 	.word	0x00000000
        /*0040*/ 	.short	0x0004
        /*0042*/ 	.short	0x0020
        /*0044*/ 	.byte	0x00, 0xf4, 0x21, 0x00


	//----- nvinfo : EIATTR_KPARAM_INFO
	.align		4
.L_19:
        /*0048*/ 	.byte	0x04, 0x17
        /*004a*/ 	.short	(.L_21 - .L_20)
.L_20:
        /*004c*/ 	.word	0x00000000
        /*0050*/ 	.short	0x0003
        /*0052*/ 	.short	0x0018
        /*0054*/ 	.byte	0x00, 0xf4, 0x21, 0x00


	//----- nvinfo : EIATTR_KPARAM_INFO
	.align		4
.L_21:
        /*0058*/ 	.byte	0x04, 0x17
        /*005a*/ 	.short	(.L_23 - .L_22)
.L_22:
        /*005c*/ 	.word	0x00000000
        /*0060*/ 	.short	0x0002
        /*0062*/ 	.short	0x0010
        /*0064*/ 	.byte	0x00, 0xf4, 0x21, 0x00


	//----- nvinfo : EIATTR_KPARAM_INFO
	.align		4
.L_23:
        /*0068*/ 	.byte	0x04, 0x17
        /*006a*/ 	.short	(.L_25 - .L_24)
.L_24:
        /*006c*/ 	.word	0x00000000
        /*0070*/ 	.short	0x0001
        /*0072*/ 	.short	0x0008
        /*0074*/ 	.byte	0x00, 0xf4, 0x21, 0x00


	//----- nvinfo : EIATTR_KPARAM_INFO
	.align		4
.L_25:
        /*0078*/ 	.byte	0x04, 0x17
        /*007a*/ 	.short	(.L_27 - .L_26)
.L_26:
        /*007c*/ 	.word	0x00000000
        /*0080*/ 	.short	0x0000
        /*0082*/ 	.short	0x0000
        /*0084*/ 	.byte	0x00, 0xf4, 0x21, 0x00


	//----- nvinfo : EIATTR_SPARSE_MMA_MASK
	.align		4
.L_27:
        /*0088*/ 	.byte	0x03, 0x50
        /*008a*/ 	.short	0x0000


	//----- nvinfo : EIATTR_MAXREG_COUNT
	.align		4
        /*008c*/ 	.byte	0x03, 0x1b
        /*008e*/ 	.short	0x00ff


	//----- nvinfo : EIATTR_EXIT_INSTR_OFFSETS
	.align		4
        /*0090*/ 	.byte	0x04, 0x1c
        /*0092*/ 	.short	(.L_29 - .L_28)


	//   ....[0]....
.L_28:
        /*0094*/ 	.word	0x00000920


	//   ....[1]....
        /*0098*/ 	.word	0x00000940


	//----- nvinfo : EIATTR_REQNTID
	.align		4
.L_29:
        /*009c*/ 	.byte	0x04, 0x10
        /*009e*/ 	.short	(.L_31 - .L_30)
.L_30:
        /*00a0*/ 	.word	0x00000080
        /*00a4*/ 	.word	0x00000001
        /*00a8*/ 	.word	0x00000001


	//----- nvinfo : EIATTR_CRS_STACK_SIZE
	.align		4
.L_31:
        /*00ac*/ 	.byte	0x04, 0x1e
        /*00ae*/ 	.short	(.L_33 - .L_32)
.L_32:
        /*00b0*/ 	.word	0x00000000


	//----- nvinfo : EIATTR_CBANK_PARAM_SIZE
	.align		4
.L_33:
        /*00b4*/ 	.byte	0x03, 0x19
        /*00b6*/ 	.short	0x003c


	//----- nvinfo : EIATTR_PARAM_CBANK
	.align		4
        /*00b8*/ 	.byte	0x04, 0x0a
        /*00ba*/ 	.short	(.L_35 - .L_34)
	.align		4
.L_34:
        /*00bc*/ 	.word	index@(.nv.constant0.triton_poi_fused_add_convolution_mul_pow_reciprocal_sin_view_6)
        /*00c0*/ 	.short	0x0210
        /*00c2*/ 	.short	0x003c


	//----- nvinfo : EIATTR_SW_WAR
	.align		4
.L_35:
        /*00c4*/ 	.byte	0x04, 0x36
        /*00c6*/ 	.short	(.L_37 - .L_36)
.L_36:
        /*00c8*/ 	.word	0x00000008
.L_37:


//--------------------- .nv.callgraph             --------------------------
	.section	.nv.callgraph,"",@"SHT_CUDA_CALLGRAPH"
	.align	4
	.sectionentsize	8
	.align		4
        /*0000*/ 	.word	0x00000000
	.align		4
        /*0004*/ 	.word	0xffffffff
	.align		4
        /*0008*/ 	.word	0x00000000
	.align		4
        /*000c*/ 	.word	0xfffffffe
	.align		4
        /*0010*/ 	.word	0x00000000
	.align		4
        /*0014*/ 	.word	0xfffffffd
	.align		4
        /*0018*/ 	.word	0x00000000
	.align		4
        /*001c*/ 	.word	0xfffffffc


//--------------------- .nv.constant4             --------------------------
	.section	.nv.constant4,"a",@progbits
	.align	8
	.align		8
.nv.constant4:
        /*0000*/ 	.dword	_$_str
	.align		8
        /*0008*/ 	.dword	__cudart_i2opi_f


//--------------------- .text.triton_poi_fused_add_convolution_mul_pow_reciprocal_sin_view_6 --------------------------
	.section	.text.triton_poi_fused_add_convolution_mul_pow_reciprocal_sin_view_6,"ax",@progbits
	.align	128
        .global         triton_poi_fused_add_convolution_mul_pow_reciprocal_sin_view_6
        .type           triton_poi_fused_add_convolution_mul_pow_reciprocal_sin_view_6,@function
        .size           triton_poi_fused_add_convolution_mul_pow_reciprocal_sin_view_6,(.L_x_4 - triton_poi_fused_add_convolution_mul_pow_reciprocal_sin_view_6)
        .other          triton_poi_fused_add_convolution_mul_pow_reciprocal_sin_view_6,@"STO_CUDA_ENTRY STV_DEFAULT"
triton_poi_fused_add_convolution_mul_pow_reciprocal_sin_view_6:
.text.triton_poi_fused_add_convolution_mul_pow_reciprocal_sin_view_6:
[----:B------:R-:W0:Y:S01]  /*0000*/  LDC R1, c[0x0][0x28] ;  /* 0x00000a00ff017b82 */ /* 0x000e220000000800 */
[----:B------:R-:W1:Y:S07]  /*0010*/  S2R R8, SR_TID.X ;  /* 0x0000000000087919 */ /* 0x000e6e0000002100 */
[----:B------:R-:W2:Y:S01]  /*0020*/  LDC.64 R12, c[0x0][0x228] ;  /* 0x00008a00ff0c7b82 */ /* 0x000ea20000000a00 */
[----:B------:R-:W-:Y:S02]  /*0030*/  CS2R R18, SRZ ;  /* 0x0000000000127805 */ /* 0x000fe4000001ff00 */
[----:B------:R-:W-:Y:S01]  /*0040*/  CS2R R16, SRZ ;  /* 0x0000000000107805 */ /* 0x000fe2000001ff00 */
[----:B------:R-:W3:Y:S01]  /*0050*/  S2R R3, SR_CTAID.X ;  /* 0x0000000000037919 */ /* 0x000ee20000002500 */
[----:B------:R-:W-:Y:S01]  /*0060*/  ULDC.64 UR4, c[0x0][0x208] ;  /* 0x0000820000047ab9 */ /* 0x000fe20000000a00 */
[----:B0-----:R-:W-:-:S02]  /*0070*/  VIADD R1, R1, 0xffffffe0 ;  /* 0xffffffe001017836 */ /* 0x001fc40000000000 */
[----:B------:R-:W0:Y:S08]  /*0080*/  LDC.64 R10, c[0x0][0x210] ;  /* 0x00008400ff0a7b82 */ /* 0x000e300000000a00 */
[----:B------:R-:W4:Y:S08]  /*0090*/  LDC.64 R4, c[0x0][0x218] ;  /* 0x00008600ff047b82 */ /* 0x000f300000000a00 */
[----:B------:R-:W5:Y:S01]  /*00a0*/  LDC.64 R6, c[0x0][0x220] ;  /* 0x00008800ff067b82 */ /* 0x000f620000000a00 */
[----:B-1----:R-:W-:-:S05]  /*00b0*/  LOP3.LUT R8, R8, 0x7f, RZ, 0xc0, !PT ;  /* 0x0000007f08087812 */ /* 0x002fca00078ec0ff */
[----:B---3--:R-:W-:Y:S02]  /*00c0*/  IMAD R8, R3, 0x80, R8 ;  /* 0x0000008003087824 */ /* 0x008fe400078e0208 */
[----:B------:R-:W1:Y:S02]  /*00d0*/  LDC.64 R2, c[0x0][0x230] ;  /* 0x00008c00ff027b82 */ /* 0x000e640000000a00 */
[C---:B------:R-:W-:Y:S01]  /*00e0*/  IMAD.HI R0, R8.reuse, 0x55555556, RZ ;  /* 0x5555555608007827 */ /* 0x040fe200078e02ff */
[----:B------:R-:W-:-:S03]  /*00f0*/  ISETP.GE.AND P1, PT, R8, 0x60, PT ;  /* 0x000000600800780c */ /* 0x000fc60003f26270 */
[----:B----4-:R-:W-:Y:S01]  /*0100*/  IMAD.WIDE R4, R8, 0x4, R4 ;  /* 0x0000000408047825 */ /* 0x010fe200078e0204 */
[----:B------:R-:W-:-:S03]  /*0110*/  LEA.HI R0, R0, R0, RZ, 0x1 ;  /* 0x0000000000007211 */ /* 0x000fc600078f08ff */
[----:B-----5:R-:W-:Y:S01]  /*0120*/  IMAD.WIDE R6, R8, 0x4, R6 ;  /* 0x0000000408067825 */ /* 0x020fe200078e0206 */
[----:B------:R-:W-:-:S04]  /*0130*/  SHF.R.S32.HI R9, RZ, 0x1f, R0 ;  /* 0x0000001fff097819 */ /* 0x000fc80000011400 */
[----:B------:R-:W-:Y:S01]  /*0140*/  LEA.HI R9, R9, R0, RZ, 0x3 ;  /* 0x0000000009097211 */ /* 0x000fe200078f18ff */
[----:B------:R-:W3:Y:S03]  /*0150*/  @!P1 LDG.E R17, desc[UR4][R4.64] ;  /* 0x0000000404119981 */ /* 0x000ee6000c1e1900 */
[----:B------:R-:W-:Y:S01]  /*0160*/  LOP3.LUT R9, R9, 0xfffffff8, RZ, 0xc0, !PT ;  /* 0xfffffff809097812 */ /* 0x000fe200078ec0ff */
[----:B------:R-:W4:Y:S04]  /*0170*/  @!P1 LDG.E R16, desc[UR4][R6.64] ;  /* 0x0000000406109981 */ /* 0x000f28000c1e1900 */
[----:B------:R-:W-:Y:S02]  /*0180*/  IMAD.IADD R9, R0, 0x1, -R9 ;  /* 0x0000000100097824 */ /* 0x000fe400078e0a09 */
[----:B------:R-:W-:-:S02]  /*0190*/  IMAD.MOV.U32 R0, RZ, RZ, RZ ;  /* 0x000000ffff007224 */ /* 0x000fc400078e00ff */
[----:B--2---:R-:W-:-:S04]  /*01a0*/  IMAD.WIDE R14, R9, 0x4, R12 ;  /* 0x00000004090e7825 */ /* 0x004fc800078e020c */
[----:B0-----:R-:W-:Y:S01]  /*01b0*/  IMAD.WIDE R12, R8, 0x4, R10 ;  /* 0x00000004080c7825 */ /* 0x001fe200078e020a */
[----:B------:R-:W4:Y:S04]  /*01c0*/  @!P1 LDG.E.EL R19, desc[UR4][R14.64] ;  /* 0x000000040e139981 */ /* 0x000f28000c2e1900 */
[----:B------:R-:W3:Y:S01]  /*01d0*/  @!P1 LDG.E R0, desc[UR4][R12.64] ;  /* 0x000000040c009981 */ /* 0x000ee2000c1e1900 */
[----:B-1----:R-:W-:-:S05]  /*01e0*/  IMAD.WIDE R2, R9, 0x4, R2 ;  /* 0x0000000409027825 */ /* 0x002fca00078e0202 */
[----:B------:R-:W2:Y:S01]  /*01f0*/  @!P1 LDG.E.EL R18, desc[UR4][R2.64] ;  /* 0x0000000402129981 */ /* 0x000ea2000c2e1900 */
[----:B------:R-:W-:Y:S01]  /*0200*/  BSSY B0, `(.L_x_0) ;  /* 0x000004b000007945 */ /* 0x000fe20003800000 */
[----:B----4-:R-:W-:Y:S01]  /*0210*/  FADD R9, R19, R16 ;  /* 0x0000001013097221 */ /* 0x010fe20000000000 */
[----:B---3--:R-:W-:-:S04]  /*0220*/  FADD R0, R17, R0 ;  /* 0x0000000011007221 */ /* 0x008fc80000000000 */
[----:B------:R-:W-:-:S04]  /*0230*/  FADD R9, R0, R9 ;  /* 0x0000000900097221 */ /* 0x000fc80000000000 */
[----:B--2---:R-:W-:-:S04]  /*0240*/  FMUL R10, R9, R18 ;  /* 0x00000012090a7220 */ /* 0x004fc80000400000 */
[----:B------:R-:W-:-:S04]  /*0250*/  FMUL R0, R10, 0.63661974668502807617 ;  /* 0x3f22f9830a007820 */ /* 0x000fc80000400000 */
[----:B------:R-:W0:Y:S01]  /*0260*/  F2I.FTZ.NTZ R12, R0 ;  /* 0x00000000000c7305 */ /* 0x000e220000213100 */
[----:B------:R-:W-:-:S05]  /*0270*/  FADD.FTZ R6, |R10|, -RZ ;  /* 0x800000ff0a067221 */ /* 0x000fca0000010200 */
[----:B------:R-:W-:Y:S02]  /*0280*/  FSETP.GE.AND P0, PT, R6, 105615, PT ;  /* 0x47ce47800600780b */ /* 0x000fe40003f06000 */
[----:B0-----:R-:W-:-:S05]  /*0290*/  I2FP.F32.S32 R5, R12 ;  /* 0x0000000c00057245 */ /* 0x001fca0000201400 */
[----:B------:R-:W-:-:S04]  /*02a0*/  FFMA.FTZ R4, R5, -1.5707962512969970703, R10 ;  /* 0xbfc90fda05047823 */ /* 0x000fc8000001000a */
[----:B------:R-:W-:Y:S01]  /*02b0*/  FFMA.FTZ R4, R5, -7.5497894158615963534e-08, R4 ;  /* 0xb3a2216805047823 */ /* 0x000fe20000010004 */
[----:B------:R-:W-:-:S03]  /*02c0*/  FADD R11, R18, 9.9999997171806853657e-10 ;  /* 0x3089705f120b7421 */ /* 0x000fc60000000000 */
[----:B------:R-:W-:Y:S01]  /*02d0*/  FFMA.FTZ R2, R5, -5.3903029534742383927e-15, R4 ;  /* 0xa7c234c505027823 */ /* 0x000fe20000010004 */
[----:B------:R-:W-:Y:S06]  /*02e0*/  @!P0 BRA `(.L_x_1) ;  /* 0x0000000000f08947 */ /* 0x000fec0003800000 */
[----:B------:R-:W-:-:S13]  /*02f0*/  FSETP.NEU.AND P0, PT, R6, +INF , PT ;  /* 0x7f8000000600780b */ /* 0x000fda0003f0d000 */
[----:B------:R-:W-:Y:S01]  /*0300*/  @!P0 FMUL.FTZ R2, RZ, R10 ;  /* 0x0000000aff028220 */ /* 0x000fe20000410000 */
[----:B------:R-:W-:Y:S01]  /*0310*/  @!P0 MOV R12, RZ ;  /* 0x000000ff000c8202 */ /* 0x000fe20000000f00 */
[----:B------:R-:W-:Y:S06]  /*0320*/  @!P0 BRA `(.L_x_1) ;  /* 0x0000000000e08947 */ /* 0x000fec0003800000 */
[----:B------:R-:W-:Y:S01]  /*0330*/  SHF.R.U32.HI R15, RZ, 0x17, R10 ;  /* 0x00000017ff0f7819 */ /* 0x000fe2000001160a */
[----:B------:R-:W-:Y:S01]  /*0340*/  IMAD.SHL.U32 R3, R10, 0x100, RZ ;  /* 0x000001000a037824 */ /* 0x000fe200078e00ff */
[----:B------:R-:W-:Y:S01]  /*0350*/  ULDC.64 UR6, c[0x4][0x8] ;  /* 0x0100020000067ab9 */ /* 0x000fe20000000a00 */
[----:B------:R-:W-:Y:S01]  /*0360*/  IMAD.MOV.U32 R0, RZ, RZ, RZ ;  /* 0x000000ffff007224 */ /* 0x000fe200078e00ff */
[----:B------:R-:W-:Y:S01]  /*0370*/  LOP3.LUT R2, R15, 0xe0, RZ, 0xc0, !PT ;  /* 0x000000e00f027812 */ /* 0x000fe200078ec0ff */
[----:B------:R-:W-:Y:S01]  /*0380*/  IMAD.MOV.U32 R5, RZ, RZ, RZ ;  /* 0x000000ffff057224 */ /* 0x000fe200078e00ff */
[----:B------:R-:W-:Y:S01]  /*0390*/  LOP3.LUT R3, R3, 0x80000000, RZ, 0xfc, !PT ;  /* 0x8000000003037812 */ /* 0x000fe200078efcff */
[----:B------:R-:W-:Y:S01]  /*03a0*/  IMAD.MOV.U32 R14, RZ, RZ, RZ ;  /* 0x000000ffff0e7224 */ /* 0x000fe200078e00ff */
[----:B------:R-:W-:Y:S01]  /*03b0*/  IADD3 R4, R2, -0x80, RZ ;  /* 0xffffff8002047810 */ /* 0x000fe20007ffe0ff */
[----:B------:R-:W-:-:S03]  /*03c0*/  IMAD.MOV.U32 R2, RZ, RZ, R1 ;  /* 0x000000ffff027224 */ /* 0x000fc600078e0001 */
[----:B------:R-:W-:-:S07]  /*03d0*/  SHF.R.U32.HI R4, RZ, 0x5, R4 ;  /* 0x00000005ff047819 */ /* 0x000fce0000011604 */
.L_x_2:
[----:B------:R-:W-:-:S04]  /*03e0*/  IADD3 R12, P0, R5, UR6, RZ ;  /* 0x00000006050c7c10 */ /* 0x000fc8000ff1e0ff */
[----:B------:R-:W-:-:S06]  /*03f0*/  IADD3.X R13, R14, UR7, RZ, P0, !PT ;  /* 0x000000070e0d7c10 */ /* 0x000fcc00087fe4ff */
[----:B------:R-:W2:Y:S01]  /*0400*/  LDG.E.CONSTANT R13, desc[UR4][R12.64] ;  /* 0x000000040c0d7981 */ /* 0x000ea2000c1e9900 */
[----:B------:R-:W-:Y:S01]  /*0410*/  IADD3 R5, P2, R5, 0x4, RZ ;  /* 0x0000000405057810 */ /* 0x000fe20007f5e0ff */
[----:B------:R-:W-:Y:S01]  /*0420*/  HFMA2.MMA R7, -RZ, RZ, 0, 0 ;  /* 0x00000000ff077435 */ /* 0x000fe200000001ff */
[----:B------:R-:W-:Y:S02]  /*0430*/  IMAD.MOV.U32 R6, RZ, RZ, R0 ;  /* 0x000000ffff067224 */ /* 0x000fe400078e0000 */
[----:B------:R-:W-:Y:S01]  /*0440*/  ISETP.NE.U32.AND P0, PT, R5, 0x18, PT ;  /* 0x000000180500780c */ /* 0x000fe20003f05070 */
[----:B------:R-:W-:-:S05]  /*0450*/  IMAD.X R14, RZ, RZ, R14, P2 ;  /* 0x000000ffff0e7224 */ /* 0x000fca00010e060e */
[----:B------:R-:W-:Y:S01]  /*0460*/  ISETP.NE.AND.EX P0, PT, R14, RZ, PT, P0 ;  /* 0x000000ff0e00720c */ /* 0x000fe20003f05300 */
[----:B--2---:R-:W-:-:S04]  /*0470*/  IMAD.WIDE.U32 R6, R3, R13, R6 ;  /* 0x0000000d03067225 */ /* 0x004fc800078e0006 */
[----:B------:R-:W-:Y:S01]  /*0480*/  IMAD.MOV.U32 R0, RZ, RZ, R7 ;  /* 0x000000ffff007224 */ /* 0x000fe200078e0007 */
[----:B------:R0:W-:Y:S02]  /*0490*/  STL [R2], R6 ;  /* 0x0000000602007387 */ /* 0x0001e40000100800 */
[----:B0-----:R-:W-:-:S05]  /*04a0*/  VIADD R2, R2, 0x4 ;  /* 0x0000000402027836 */ /* 0x001fca0000000000 */
[----:B------:R-:W-:Y:S05]  /*04b0*/  @P0 BRA `(.L_x_2) ;  /* 0xfffffffc00c80947 */ /* 0x000fea000383ffff */
[----:B------:R-:W-:Y:S01]  /*04c0*/  LOP3.LUT P0, R6, R15, 0x1f, RZ, 0xc0, !PT ;  /* 0x0000001f0f067812 */ /* 0x000fe2000780c0ff */
[----:B------:R-:W-:Y:S01]  /*04d0*/  IMAD R12, R4, -0x4, R1 ;  /* 0xfffffffc040c7824 */ /* 0x000fe200078e0201 */
[----:B------:R0:W-:Y:S04]  /*04e0*/  STL [R1+0x18], R0 ;  /* 0x0000180001007387 */ /* 0x0001e80000100800 */
[----:B------:R-:W2:Y:S04]  /*04f0*/  LDL R2, [R12+0x18] ;  /* 0x000018000c027983 */ /* 0x000ea80000100800 */
[----:B------:R-:W3:Y:S04]  /*0500*/  LDL R3, [R12+0x14] ;  /* 0x000014000c037983 */ /* 0x000ee80000100800 */
[----:B------:R-:W4:Y:S01]  /*0510*/  @P0 LDL R7, [R12+0x10] ;  /* 0x000010000c070983 */ /* 0x000f220000100800 */
[----:B------:R-:W-:Y:S01]  /*0520*/  @P0 IADD3 R4, -R6, 0x20, RZ ;  /* 0x0000002006040810 */ /* 0x000fe20007ffe1ff */
[----:B------:R-:W-:Y:S01]  /*0530*/  UMOV UR6, 0x54442d19 ;  /* 0x54442d1900067882 */ /* 0x000fe20000000000 */
[----:B------:R-:W-:Y:S01]  /*0540*/  UMOV UR7, 0x3bf921fb ;  /* 0x3bf921fb00077882 */ /* 0x000fe20000000000 */
[----:B--2---:R-:W-:-:S02]  /*0550*/  @P0 SHF.L.U32 R5, R2, R6, RZ ;  /* 0x0000000602050219 */ /* 0x004fc400000006ff */
[----:B---3--:R-:W-:Y:S02]  /*0560*/  @P0 SHF.L.U32 R6, R3, R6, RZ ;  /* 0x0000000603060219 */ /* 0x008fe400000006ff */
[-C--:B----4-:R-:W-:Y:S02]  /*0570*/  @P0 SHF.R.U32.HI R7, RZ, R4.reuse, R7 ;  /* 0x00000004ff070219 */ /* 0x090fe40000011607 */
[----:B------:R-:W-:-:S03]  /*0580*/  @P0 SHF.R.U32.HI R4, RZ, R4, R3 ;  /* 0x00000004ff040219 */ /* 0x000fc60000011603 */
[----:B------:R-:W-:Y:S01]  /*0590*/  @P0 IMAD.IADD R3, R6, 0x1, R7 ;  /* 0x0000000106030824 */ /* 0x000fe200078e0207 */
[----:B------:R-:W-:-:S04]  /*05a0*/  @P0 IADD3 R2, R5, R4, RZ ;  /* 0x0000000405020210 */ /* 0x000fc80007ffe0ff */
[C---:B------:R-:W-:Y:S01]  /*05b0*/  SHF.L.W.U32.HI R13, R3.reuse, 0x2, R2 ;  /* 0x00000002030d7819 */ /* 0x040fe20000010e02 */
[----:B------:R-:W-:-:S03]  /*05c0*/  IMAD.SHL.U32 R3, R3, 0x4, RZ ;  /* 0x0000000403037824 */ /* 0x000fc600078e00ff */
[----:B0-----:R-:W-:-:S04]  /*05d0*/  SHF.R.S32.HI R0, RZ, 0x1f, R13 ;  /* 0x0000001fff007819 */ /* 0x001fc8000001140d */
[C---:B------:R-:W-:Y:S02]  /*05e0*/  LOP3.LUT R6, R0.reuse, R3, RZ, 0x3c, !PT ;  /* 0x0000000300067212 */ /* 0x040fe400078e3cff */
[----:B------:R-:W-:-:S04]  /*05f0*/  LOP3.LUT R7, R0, R13, RZ, 0x3c, !PT ;  /* 0x0000000d00077212 */ /* 0x000fc800078e3cff */
[----:B------:R-:W0:Y:S01]  /*0600*/  I2F.F64.S64 R4, R6 ;  /* 0x0000000600047312 */ /* 0x000e220000301c00 */
[----:B------:R-:W-:Y:S02]  /*0610*/  SHF.R.U32.HI R2, RZ, 0x1e, R2 ;  /* 0x0000001eff027819 */ /* 0x000fe40000011602 */
[----:B------:R-:W-:Y:S01]  /*0620*/  ISETP.GE.AND P0, PT, R10, RZ, PT ;  /* 0x000000ff0a00720c */ /* 0x000fe20003f06270 */
[----:B0-----:R-:W-:Y:S01]  /*0630*/  DMUL R4, R4, UR6 ;  /* 0x0000000604047c28 */ /* 0x001fe20008000000 */
[C---:B------:R-:W-:Y:S02]  /*0640*/  LEA.HI R12, R13.reuse, R2, RZ, 0x1 ;  /* 0x000000020d0c7211 */ /* 0x040fe400078f08ff */
[----:B------:R-:W-:-:S07]  /*0650*/  LOP3.LUT R10, R13, R10, RZ, 0x3c, !PT ;  /* 0x0000000a0d0a7212 */ /* 0x000fce00078e3cff */
[----:B------:R-:W0:Y:S01]  /*0660*/  F2F.F32.F64 R4, R4 ;  /* 0x0000000400047310 */ /* 0x000e220000301000 */
[----:B------:R-:W-:Y:S01]  /*0670*/  IMAD.MOV R0, RZ, RZ, -R12 ;  /* 0x000000ffff007224 */ /* 0x000fe200078e0a0c */
[----:B------:R-:W-:-:S04]  /*0680*/  ISETP.GE.AND P2, PT, R10, RZ, PT ;  /* 0x000000ff0a00720c */ /* 0x000fc80003f46270 */
[----:B------:R-:W-:Y:S02]  /*0690*/  @!P0 MOV R12, R0 ;  /* 0x00000000000c8202 */ /* 0x000fe40000000f00 */
[----:B0-----:R-:W-:-:S07]  /*06a0*/  FSEL R2, -R4, R4, !P2 ;  /* 0x0000000404027208 */ /* 0x001fce0005000100 */
.L_x_1:
[----:B------:R-:W-:Y:S05]  /*06b0*/  BSYNC B0 ;  /* 0x0000000000007941 */ /* 0x000fea0003800000 */
.L_x_0:
[----:B------:R-:W-:Y:S01]  /*06c0*/  LOP3.LUT R0, R12, 0x1, RZ, 0xc0, !PT ;  /* 0x000000010c007812 */ /* 0x000fe200078ec0ff */
[----:B------:R-:W-:Y:S01]  /*06d0*/  IMAD.MOV.U32 R3, RZ, RZ, -0x46b2bead ;  /* 0xb94d4153ff037424 */ /* 0x000fe200078e00ff */
[C---:B------:R-:W-:Y:S01]  /*06e0*/  FSETP.GT.AND P3, PT, |R11|.reuse, 8.50705917302346158658e+37, PT ;  /* 0x7e8000000b00780b */ /* 0x040fe20003f64200 */
[----:B------:R-:W-:Y:S01]  /*06f0*/  IMAD.MOV.U32 R4, RZ, RZ, 0x3c0885e4 ;  /* 0x3c0885e4ff047424 */ /* 0x000fe200078e00ff */
[----:B------:R-:W-:Y:S01]  /*0700*/  ISETP.NE.U32.AND P4, PT, R0, 0x1, PT ;  /* 0x000000010000780c */ /* 0x000fe20003f85070 */
[----:B------:R-:W-:Y:S01]  /*0710*/  FMUL.FTZ R0, R2, R2 ;  /* 0x0000000202007220 */ /* 0x000fe20000410000 */
[----:B------:R-:W-:Y:S01]  /*0720*/  FSETP.GEU.AND P2, PT, |R11|, 1.175494350822287508e-38, PT ;  /* 0x008000000b00780b */ /* 0x000fe20003f4e200 */
[----:B------:R-:W-:Y:S01]  /*0730*/  IMAD.SHL.U32 R6, R8, 0x4, RZ ;  /* 0x0000000408067824 */ /* 0x000fe200078e00ff */
[----:B------:R-:W-:Y:S01]  /*0740*/  MOV R5, 0xbe2aaaa8 ;  /* 0xbe2aaaa800057802 */ /* 0x000fe20000000f00 */
[----:B------:R-:W-:Y:S01]  /*0750*/  ULDC.64 UR6, c[0x0][0x238] ;  /* 0x00008e0000067ab9 */ /* 0x000fe20000000a00 */
[----:B------:R-:W-:-:S05]  /*0760*/  LOP3.LUT P0, RZ, R12, 0x2, RZ, 0xc0, !PT ;  /* 0x000000020cff7812 */ /* 0x000fca000780c0ff */
[----:B------:R-:W-:Y:S02]  /*0770*/  @P3 FMUL R11, R11, 0.25 ;  /* 0x3e8000000b0b3820 */ /* 0x000fe40000400000 */
[----:B------:R-:W-:Y:S02]  /*0780*/  @!P4 IMAD.MOV.U32 R7, RZ, RZ, 0x37cbac00 ;  /* 0x37cbac00ff07c424 */ /* 0x000fe400078e00ff */
[----:B------:R-:W-:Y:S02]  /*0790*/  @!P4 IMAD.MOV.U32 R4, RZ, RZ, 0x3d2aaabb ;  /* 0x3d2aaabbff04c424 */ /* 0x000fe400078e00ff */
[----:B------:R-:W-:Y:S01]  /*07a0*/  @!P2 FMUL R11, R11, 16777216 ;  /* 0x4b8000000b0ba820 */ /* 0x000fe20000400000 */
[----:B------:R-:W-:Y:S01]  /*07b0*/  @!P4 FFMA.FTZ R3, R0, R7, -0.0013887860113754868507 ;  /* 0xbab607ed0003c423 */ /* 0x000fe20000010007 */
[----:B------:R-:W-:Y:S01]  /*07c0*/  @!P4 IMAD.MOV.U32 R5, RZ, RZ, -0x41000001 ;  /* 0xbeffffffff05c424 */ /* 0x000fe200078e00ff */
[----:B------:R-:W-:Y:S02]  /*07d0*/  FSEL R7, R2, 1, P4 ;  /* 0x3f80000002077808 */ /* 0x000fe40002000000 */
[----:B------:R-:W-:Y:S01]  /*07e0*/  FFMA.FTZ R4, R0, R3, R4 ;  /* 0x0000000300047223 */ /* 0x000fe20000010004 */
[----:B------:R-:W0:Y:S01]  /*07f0*/  MUFU.RCP R11, R11 ;  /* 0x0000000b000b7308 */ /* 0x000e220000001000 */
[----:B------:R-:W-:-:S02]  /*0800*/  SHF.R.S32.HI R3, RZ, 0x1f, R8 ;  /* 0x0000001fff037819 */ /* 0x000fc40000011408 */
[C---:B------:R-:W-:Y:S01]  /*0810*/  FFMA.FTZ R5, R0.reuse, R4, R5 ;  /* 0x0000000400057223 */ /* 0x040fe20000010005 */
[----:B------:R-:W-:Y:S01]  /*0820*/  HFMA2.MMA R4, -RZ, RZ, 1.625, 0 ;  /* 0x3e800000ff047435 */ /* 0x000fe200000001ff */
[----:B------:R-:W-:Y:S01]  /*0830*/  FFMA.FTZ R0, R0, R7, RZ ;  /* 0x0000000700007223 */ /* 0x000fe200000100ff */
[----:B------:R-:W-:-:S03]  /*0840*/  SHF.L.U64.HI R8, R8, 0x2, R3 ;  /* 0x0000000208087819 */ /* 0x000fc60000010203 */
[----:B------:R-:W-:-:S04]  /*0850*/  FFMA.FTZ R0, R0, R5, R7 ;  /* 0x0000000500007223 */ /* 0x000fc80000010007 */
[----:B------:R-:W-:Y:S01]  /*0860*/  @P0 FFMA.FTZ R0, R0, -1, RZ ;  /* 0xbf80000000000823 */ /* 0x000fe200000100ff */
[----:B------:R-:W-:Y:S02]  /*0870*/  FSEL R4, R4, 1, P3 ;  /* 0x3f80000004047808 */ /* 0x000fe40001800000 */
[----:B------:R-:W-:Y:S01]  /*0880*/  IADD3 R2, P3, R6, UR6, RZ ;  /* 0x0000000606027c10 */ /* 0x000fe2000ff7e0ff */
[----:B------:R-:W-:Y:S02]  /*0890*/  FMUL R0, R0, R0 ;  /* 0x0000000000007220 */ /* 0x000fe40000400000 */
[----:B------:R-:W-:Y:S01]  /*08a0*/  @!P2 FMUL R4, R4, 16777216 ;  /* 0x4b8000000404a820 */ /* 0x000fe20000400000 */
[----:B------:R-:W-:Y:S01]  /*08b0*/  IADD3.X R3, R8, UR7, RZ, P3, !PT ;  /* 0x0000000708037c10 */ /* 0x000fe20009ffe4ff */
[----:B------:R-:W-:Y:S02]  /*08c0*/  ULDC.64 UR6, c[0x0][0x240] ;  /* 0x0000900000067ab9 */ /* 0x000fe40000000a00 */
[----:B0-----:R-:W-:Y:S01]  /*08d0*/  FMUL R10, R11, R4 ;  /* 0x000000040b0a7220 */ /* 0x001fe20000400000 */
[----:B------:R-:W-:Y:S01]  /*08e0*/  IADD3 R4, P0, R6, UR6, RZ ;  /* 0x0000000606047c10 */ /* 0x000fe2000ff1e0ff */
[----:B------:R0:W-:Y:S02]  /*08f0*/  @!P1 STG.E desc[UR4][R2.64], R9 ;  /* 0x0000000902009986 */ /* 0x0001e4000c101904 */
[----:B------:R-:W-:Y:S01]  /*0900*/  FFMA R7, R10, R0, R9 ;  /* 0x000000000a077223 */ /* 0x000fe20000000009 */
[----:B------:R-:W-:Y:S01]  /*0910*/  IADD3.X R5, R8, UR7, RZ, P0, !PT ;  /* 0x0000000708057c10 */ /* 0x000fe200087fe4ff */
[----:B------:R-:W-:Y:S08]  /*0920*/  @P1 EXIT ;  /* 0x000000000000194d */ /* 0x000ff00003800000 */
[----:B------:R-:W-:Y:S01]  /*0930*/  STG.E desc[UR4][R4.64], R7 ;  /* 0x0000000704007986 */ /* 0x000fe2000c101904 */
[----:B------:R-:W-:Y:S05]  /*0940*/  EXIT ;  /* 0x000000000000794d */ /* 0x000fea0003800000 */
.L_x_3:
[----:B------:R-:W-:-:S00]  /*0950*/  BRA `(.L_x_3) ;  /* 0xfffffffc00fc7947 */ /* 0x000fc0000383ffff */
[----:B------:R-:W-:-:S00]  /*0960*/  NOP ;  /* 0x0000000000007918 */ /* 0x000fc00000000000 */
        /* <DEDUP_REMOVED lines=9> */
.L_x_4:


//--------------------- .nv.global.init           --------------------------
	.section	.nv.global.init,"aw",@progbits
	.align	4
.nv.global.init:
	.type		__cudart_i2opi_f,@object
	.size		__cudart_i2opi_f,(_$_str - __cudart_i2opi_f)
__cudart_i2opi_f:
        /*0000*/ 	.byte	0x41, 0x90, 0x43, 0x3c, 0x99, 0x95, 0x62, 0xdb, 0xc0, 0xdd, 0x34, 0xf5, 0xd1, 0x57, 0x27, 0xfc
        /*0010*/ 	.byte	0x29, 0x15, 0x44, 0x4e, 0x6e, 0x83, 0xf9, 0xa2
	.type		_$_str,@object
	.size		_$_str,(.L_0 - _$_str)
_$_str:
        /*0018*/ 	.byte	0x5f, 0x5f, 0x43, 0x55, 0x44, 0x41, 0x5f, 0x46, 0x54, 0x5a, 0x00
.L_0:


//--------------------- .nv.constant0.triton_poi_fused_add_convolution_mul_pow_reciprocal_sin_view_6 --------------------------
	.section	.nv.constant0.triton_poi_fused_add_convolution_mul_pow_reciprocal_sin_view_6,"a",@progbits
	.sectionflags	@""
	.align	4
.nv.constant0.triton_poi_fused_add_convolution_mul_pow_reciprocal_sin_view_6:
	.zero		588
